//
// Generated by NVIDIA NVVM Compiler
//
// Compiler Build ID: CL-36424714
// Cuda compilation tools, release 13.0, V13.0.88
// Based on NVVM 20.0.0
//

.version 9.0
.target sm_100
.address_size 64

	// .globl	_Z3addiPfS_

.visible .entry _Z3addiPfS_(
	.param .u32 _Z3addiPfS__param_0,
	.param .u64 .ptr .align 1 _Z3addiPfS__param_1,
	.param .u64 .ptr .align 1 _Z3addiPfS__param_2
)
{
	.reg .pred 	%p<7>;
	.reg .b32 	%r<27>;
	.reg .b32 	%f<16>;
	.reg .b64 	%rd<24>;

	ld.param.u32 	%r11, [_Z3addiPfS__param_0];
	ld.param.u64 	%rd7, [_Z3addiPfS__param_1];
	ld.param.u64 	%rd8, [_Z3addiPfS__param_2];
	cvta.to.global.u64 	%rd1, %rd7;
	cvta.to.global.u64 	%rd2, %rd8;
	mov.u32 	%r26, %tid.x;
	mov.u32 	%r2, %ntid.x;
	setp.ge.s32 	%p1, %r26, %r11;
	@%p1 bra 	$L__BB0_6;
	add.s32 	%r12, %r26, %r2;
	max.u32 	%r13, %r11, %r12;
	setp.lt.u32 	%p2, %r12, %r11;
	selp.u32 	%r14, 1, 0, %p2;
	add.s32 	%r15, %r12, %r14;
	sub.s32 	%r16, %r13, %r15;
	div.u32 	%r17, %r16, %r2;
	add.s32 	%r3, %r17, %r14;
	and.b32  	%r18, %r3, 3;
	setp.eq.s32 	%p3, %r18, 3;
	@%p3 bra 	$L__BB0_4;
	add.s32 	%r19, %r3, 1;
	and.b32  	%r20, %r19, 3;
	mul.wide.u32 	%rd23, %r26, 4;
	mul.wide.u32 	%rd4, %r2, 4;
	neg.s32 	%r24, %r20;
	mad.lo.s32 	%r26, %r2, %r20, %r26;
$L__BB0_3:
	.pragma "nounroll";
	add.s64 	%rd9, %rd2, %rd23;
	ld.global.f32 	%f1, [%rd9];
	add.s64 	%rd10, %rd1, %rd23;
	ld.global.f32 	%f2, [%rd10];
	add.f32 	%f3, %f1, %f2;
	st.global.f32 	[%rd9], %f3;
	add.s64 	%rd23, %rd23, %rd4;
	add.s32 	%r24, %r24, 1;
	setp.ne.s32 	%p4, %r24, 0;
	@%p4 bra 	$L__BB0_3;
$L__BB0_4:
	setp.lt.u32 	%p5, %r3, 3;
	@%p5 bra 	$L__BB0_6;
$L__BB0_5:
	mul.wide.u32 	%rd11, %r26, 4;
	add.s64 	%rd12, %rd2, %rd11;
	ld.global.f32 	%f4, [%rd12];
	add.s64 	%rd13, %rd1, %rd11;
	ld.global.f32 	%f5, [%rd13];
	add.f32 	%f6, %f4, %f5;
	st.global.f32 	[%rd12], %f6;
	add.s32 	%r21, %r26, %r2;
	mul.wide.u32 	%rd14, %r21, 4;
	add.s64 	%rd15, %rd2, %rd14;
	ld.global.f32 	%f7, [%rd15];
	add.s64 	%rd16, %rd1, %rd14;
	ld.global.f32 	%f8, [%rd16];
	add.f32 	%f9, %f7, %f8;
	st.global.f32 	[%rd15], %f9;
	add.s32 	%r22, %r21, %r2;
	mul.wide.u32 	%rd17, %r22, 4;
	add.s64 	%rd18, %rd2, %rd17;
	ld.global.f32 	%f10, [%rd18];
	add.s64 	%rd19, %rd1, %rd17;
	ld.global.f32 	%f11, [%rd19];
	add.f32 	%f12, %f10, %f11;
	st.global.f32 	[%rd18], %f12;
	add.s32 	%r23, %r22, %r2;
	mul.wide.u32 	%rd20, %r23, 4;
	add.s64 	%rd21, %rd2, %rd20;
	ld.global.f32 	%f13, [%rd21];
	add.s64 	%rd22, %rd1, %rd20;
	ld.global.f32 	%f14, [%rd22];
	add.f32 	%f15, %f13, %f14;
	st.global.f32 	[%rd21], %f15;
	add.s32 	%r26, %r23, %r2;
	setp.lt.s32 	%p6, %r26, %r11;
	@%p6 bra 	$L__BB0_5;
$L__BB0_6:
	ret;

}


// ===== COMPILED SASS (sm_100) =====

	.target	sm_100

	.elftype	@"ET_EXEC"


//--------------------- .note.nv.tkinfo           --------------------------
	.section	.note.nv.tkinfo,"",@"SHT_NOTE"
	.sectionflags	@"SHF_NOTE_NV_TKINFO"
	.tkinfo
        /*0018*/ 	.word	0x00000002
        /*0030*/ 	.string	""
        /*0030*/ 	.string	"ptxas"
        /*0030*/ 	.string	"Cuda compilation tools, release 13.0, V13.0.88"
        /*0030*/ 	.string	"Build cuda_13.0.r13.0/compiler.36424714_0"
        /*0030*/ 	.string	"-arch sm_100 -m 64 "



//--------------------- .note.nv.cuinfo           --------------------------
	.section	.note.nv.cuinfo,"",@"SHT_NOTE"
	.sectionflags	@"SHF_NOTE_NV_CUINFO"
        /*0018*/ 	.short	0x0002
        /*001a*/ 	.short	0x0064
        /*001c*/ 	.short	0x0082
	.zero		2


//--------------------- .nv.info                  --------------------------
	.section	.nv.info,"",@"SHT_CUDA_INFO"
	.align	4


	//----- nvinfo : EIATTR_REGCOUNT
	.align		4
        /*0000*/ 	.byte	0x04, 0x2f
        /*0002*/ 	.short	(.L_1 - .L_0)
	.align		4
.L_0:
        /*0004*/ 	.word	index@(_Z3addiPfS_)
        /*0008*/ 	.word	0x00000018


	//----- nvinfo : EIATTR_FRAME_SIZE
	.align		4
.L_1:
        /*000c*/ 	.byte	0x04, 0x11
        /*000e*/ 	.short	(.L_3 - .L_2)
	.align		4
.L_2:
        /*0010*/ 	.word	index@(_Z3addiPfS_)
        /*0014*/ 	.word	0x00000000


	//----- nvinfo : EIATTR_MIN_STACK_SIZE
	.align		4
.L_3:
        /*0018*/ 	.byte	0x04, 0x12
        /*001a*/ 	.short	(.L_5 - .L_4)
	.align		4
.L_4:
        /*001c*/ 	.word	index@(_Z3addiPfS_)
        /*0020*/ 	.word	0x00000000
.L_5:


//--------------------- .nv.compat                --------------------------
	.section	.nv.compat,"",@"SHT_CUDA_COMPAT_INFO"
	.align	4
        /*0000*/ 	.byte	0x02, 0x09, 0x00, 0x00, 0x02, 0x02, 0x01, 0x00, 0x02, 0x05, 0x05, 0x00, 0x03, 0x07, 0x01, 0x01
        /*0010*/ 	.byte	0x02, 0x03, 0x00, 0x00, 0x02, 0x06, 0x01, 0x00, 0x04, 0x0b, 0x08, 0x00, 0x09, 0x00, 0x00, 0x00
        /*0020*/ 	.byte	0x00, 0x00, 0x00, 0x00


//--------------------- .nv.info._Z3addiPfS_      --------------------------
	.section	.nv.info._Z3addiPfS_,"",@"SHT_CUDA_INFO"
	.sectionflags	@""
	.align	4


	//----- nvinfo : EIATTR_CUDA_API_VERSION
	.align		4
        /*0000*/ 	.byte	0x04, 0x37
        /*0002*/ 	.short	(.L_7 - .L_6)
.L_6:
        /*0004*/ 	.word	0x00000082


	//----- nvinfo : EIATTR_KPARAM_INFO
	.align		4
.L_7:
        /*0008*/ 	.byte	0x04, 0x17
        /*000a*/ 	.short	(.L_9 - .L_8)
.L_8:
        /*000c*/ 	.word	0x00000000
        /*0010*/ 	.short	0x0002
        /*0012*/ 	.short	0x0010
        /*0014*/ 	.byte	0x00, 0xf5, 0x21, 0x00


	//----- nvinfo : EIATTR_KPARAM_INFO
	.align		4
.L_9:
        /*0018*/ 	.byte	0x04, 0x17
        /*001a*/ 	.short	(.L_11 - .L_10)
.L_10:
        /*001c*/ 	.word	0x00000000
        /*0020*/ 	.short	0x0001
        /*0022*/ 	.short	0x0008
        /*0024*/ 	.byte	0x00, 0xf5, 0x21, 0x00


	//----- nvinfo : EIATTR_KPARAM_INFO
	.align		4
.L_11:
        /*0028*/ 	.byte	0x04, 0x17
        /*002a*/ 	.short	(.L_13 - .L_12)
.L_12:
        /*002c*/ 	.word	0x00000000
        /*0030*/ 	.short	0x0000
        /*0032*/ 	.short	0x0000
        /*0034*/ 	.byte	0x00, 0xf0, 0x11, 0x00


	//----- nvinfo : EIATTR_SPARSE_MMA_MASK
	.align		4
.L_13:
        /*0038*/ 	.byte	0x03, 0x50
        /*003a*/ 	.short	0x0000


	//----- nvinfo : EIATTR_MAXREG_COUNT
	.align		4
        /*003c*/ 	.byte	0x03, 0x1b
        /*003e*/ 	.short	0x00ff


	//----- nvinfo : EIATTR_MERCURY_ISA_VERSION
	.align		4
        /*0040*/ 	.byte	0x03, 0x5f
        /*0042*/ 	.short	0x0101


	//----- nvinfo : EIATTR_VRC_CTA_INIT_COUNT
	.align		4
        /*0044*/ 	.byte	0x02, 0x4a
	.zero		1
	.zero		1


	//----- nvinfo : EIATTR_EXIT_INSTR_OFFSETS
	.align		4
        /*0048*/ 	.byte	0x04, 0x1c
        /*004a*/ 	.short	(.L_15 - .L_14)


	//   ....[0]....
.L_14:
        /*004c*/ 	.word	0x00000050


	//   ....[1]....
        /*0050*/ 	.word	0x00000380


	//   ....[2]....
        /*0054*/ 	.word	0x00000590


	//----- nvinfo : EIATTR_CRS_STACK_SIZE
	.align		4
.L_15:
        /*0058*/ 	.byte	0x04, 0x1e
        /*005a*/ 	.short	(.L_17 - .L_16)
.L_16:
        /*005c*/ 	.word	0x00000000


	//----- nvinfo : EIATTR_CBANK_PARAM_SIZE
	.align		4
.L_17:
        /*0060*/ 	.byte	0x03, 0x19
        /*0062*/ 	.short	0x0018


	//----- nvinfo : EIATTR_PARAM_CBANK
	.align		4
        /*0064*/ 	.byte	0x04, 0x0a
        /*0066*/ 	.short	(.L_19 - .L_18)
	.align		4
.L_18:
        /*0068*/ 	.word	index@(.nv.constant0._Z3addiPfS_)
        /*006c*/ 	.short	0x0380
        /*006e*/ 	.short	0x0018


	//----- nvinfo : EIATTR_SW_WAR
	.align		4
.L_19:
        /*0070*/ 	.byte	0x04, 0x36
        /*0072*/ 	.short	(.L_21 - .L_20)
.L_20:
        /*0074*/ 	.word	0x00000008
.L_21:


//--------------------- .nv.callgraph             --------------------------
	.section	.nv.callgraph,"",@"SHT_CUDA_CALLGRAPH"
	.align	4
	.sectionentsize	8
	.align		4
        /*0000*/ 	.word	0x00000000
	.align		4
        /*0004*/ 	.word	0xffffffff
	.align		4
        /*0008*/ 	.word	0x00000000
	.align		4
        /*000c*/ 	.word	0xfffffffe
	.align		4
        /*0010*/ 	.word	0x00000000
	.align		4
        /*0014*/ 	.word	0xfffffffd
	.align		4
        /*0018*/ 	.word	0x00000000
	.align		4
        /*001c*/ 	.word	0xfffffffc


//--------------------- .text._Z3addiPfS_         --------------------------
	.section	.text._Z3addiPfS_,"ax",@progbits
	.align	128
        .global         _Z3addiPfS_
        .type           _Z3addiPfS_,@function
        .size           _Z3addiPfS_,(.L_x_5 - _Z3addiPfS_)
        .other          _Z3addiPfS_,@"STO_CUDA_ENTRY STV_DEFAULT"
_Z3addiPfS_:
.text._Z3addiPfS_:
[----:B------:R-:W-:Y:S01]  /*0000*/  LDC R1, c[0x0][0x37c] ;  /* 0x0000df00ff017b82 */ /* 0x000fe20000000800 */
[----:B------:R-:W0:Y:S01]  /*0010*/  S2R R3, SR_TID.X ;  /* 0x0000000000037919 */ /* 0x000e220000002100 */
[----:B------:R-:W0:Y:S06]  /*0020*/  LDCU UR6, c[0x0][0x380] ;  /* 0x00007000ff0677ac */ /* 0x000e2c0008000800 */
[----:B------:R-:W1:Y:S01]  /*0030*/  LDC R0, c[0x0][0x360] ;  /* 0x0000d800ff007b82 */ /* 0x000e620000000800 */
[----:B0-----:R-:W-:-:S13]  /*0040*/  ISETP.GE.AND P0, PT, R3, UR6, PT ;  /* 0x0000000603007c0c */ /* 0x001fda000bf06270 */
[----:B------:R-:W-:Y:S05]  /*0050*/  @P0 EXIT ;  /* 0x000000000000094d */ /* 0x000fea0003800000 */
[----:B-1----:R-:W0:Y:S01]  /*0060*/  I2F.U32.RP R8, R0 ;  /* 0x0000000000087306 */ /* 0x002e220000209000 */
[----:B------:R-:W-:Y:S01]  /*0070*/  IADD3 R2, PT, PT, R3, R0, RZ ;  /* 0x0000000003027210 */ /* 0x000fe20007ffe0ff */
[----:B------:R-:W1:Y:S01]  /*0080*/  LDCU.64 UR4, c[0x0][0x358] ;  /* 0x00006b00ff0477ac */ /* 0x000e620008000a00 */
[----:B------:R-:W-:Y:S01]  /*0090*/  ISETP.NE.U32.AND P2, PT, R0, RZ, PT ;  /* 0x000000ff0000720c */ /* 0x000fe20003f45070 */
[----:B------:R-:W-:Y:S01]  /*00a0*/  BSSY.RECONVERGENT B0, `(.L_x_0) ;  /* 0x000002d000007945 */ /* 0x000fe20003800200 */
[C---:B------:R-:W-:Y:S01]  /*00b0*/  ISETP.GE.U32.AND P0, PT, R2.reuse, UR6, PT ;  /* 0x0000000602007c0c */ /* 0x040fe2000bf06070 */
[----:B------:R-:W2:Y:S01]  /*00c0*/  LDCU.64 UR8, c[0x0][0x390] ;  /* 0x00007200ff0877ac */ /* 0x000ea20008000a00 */
[----:B------:R-:W-:Y:S02]  /*00d0*/  VIMNMX.U32 R7, PT, PT, R2, UR6, !PT ;  /* 0x0000000602077c48 */ /* 0x000fe4000ffe0000 */
[----:B------:R-:W-:Y:S01]  /*00e0*/  SEL R6, RZ, 0x1, P0 ;  /* 0x00000001ff067807 */ /* 0x000fe20000000000 */
[----:B------:R-:W3:Y:S03]  /*00f0*/  LDCU.64 UR10, c[0x0][0x388] ;  /* 0x00007100ff0a77ac */ /* 0x000ee60008000a00 */
[----:B------:R-:W-:Y:S01]  /*0100*/  IADD3 R7, PT, PT, R7, -R2, -R6 ;  /* 0x8000000207077210 */ /* 0x000fe20007ffe806 */
[----:B0-----:R-:W0:Y:S02]  /*0110*/  MUFU.RCP R8, R8 ;  /* 0x0000000800087308 */ /* 0x001e240000001000 */
[----:B0-----:R-:W-:-:S06]  /*0120*/  IADD3 R4, PT, PT, R8, 0xffffffe, RZ ;  /* 0x0ffffffe08047810 */ /* 0x001fcc0007ffe0ff */
[----:B------:R0:W4:Y:S02]  /*0130*/  F2I.FTZ.U32.TRUNC.NTZ R5, R4 ;  /* 0x0000000400057305 */ /* 0x000124000021f000 */
[----:B0-----:R-:W-:Y:S02]  /*0140*/  IMAD.MOV.U32 R4, RZ, RZ, RZ ;  /* 0x000000ffff047224 */ /* 0x001fe400078e00ff */
[----:B----4-:R-:W-:-:S04]  /*0150*/  IMAD.MOV R9, RZ, RZ, -R5 ;  /* 0x000000ffff097224 */ /* 0x010fc800078e0a05 */
[----:B------:R-:W-:-:S04]  /*0160*/  IMAD R9, R9, R0, RZ ;  /* 0x0000000009097224 */ /* 0x000fc800078e02ff */
[----:B------:R-:W-:-:S06]  /*0170*/  IMAD.HI.U32 R8, R5, R9, R4 ;  /* 0x0000000905087227 */ /* 0x000fcc00078e0004 */
[----:B------:R-:W-:-:S05]  /*0180*/  IMAD.HI.U32 R5, R8, R7, RZ ;  /* 0x0000000708057227 */ /* 0x000fca00078e00ff */
[----:B------:R-:W-:-:S05]  /*0190*/  IADD3 R2, PT, PT, -R5, RZ, RZ ;  /* 0x000000ff05027210 */ /* 0x000fca0007ffe1ff */
[----:B------:R-:W-:-:S05]  /*01a0*/  IMAD R7, R0, R2, R7 ;  /* 0x0000000200077224 */ /* 0x000fca00078e0207 */
[----:B------:R-:W-:-:S13]  /*01b0*/  ISETP.GE.U32.AND P0, PT, R7, R0, PT ;  /* 0x000000000700720c */ /* 0x000fda0003f06070 */
[----:B------:R-:W-:Y:S01]  /*01c0*/  @P0 IMAD.IADD R7, R7, 0x1, -R0 ;  /* 0x0000000107070824 */ /* 0x000fe200078e0a00 */
[----:B------:R-:W-:-:S04]  /*01d0*/  @P0 IADD3 R5, PT, PT, R5, 0x1, RZ ;  /* 0x0000000105050810 */ /* 0x000fc80007ffe0ff */
[----:B------:R-:W-:-:S13]  /*01e0*/  ISETP.GE.U32.AND P1, PT, R7, R0, PT ;  /* 0x000000000700720c */ /* 0x000fda0003f26070 */
[----:B------:R-:W-:Y:S01]  /*01f0*/  @P1 VIADD R5, R5, 0x1 ;  /* 0x0000000105051836 */ /* 0x000fe20000000000 */
[----:B------:R-:W-:-:S04]  /*0200*/  @!P2 LOP3.LUT R5, RZ, R0, RZ, 0x33, !PT ;  /* 0x00000000ff05a212 */ /* 0x000fc800078e33ff */
[----:B------:R-:W-:-:S04]  /*0210*/  IADD3 R2, PT, PT, R6, R5, RZ ;  /* 0x0000000506027210 */ /* 0x000fc80007ffe0ff */
[C---:B------:R-:W-:Y:S02]  /*0220*/  LOP3.LUT R4, R2.reuse, 0x3, RZ, 0xc0, !PT ;  /* 0x0000000302047812 */ /* 0x040fe400078ec0ff */
[----:B------:R-:W-:Y:S02]  /*0230*/  ISETP.GE.U32.AND P0, PT, R2, 0x3, PT ;  /* 0x000000030200780c */ /* 0x000fe40003f06070 */
[----:B------:R-:W-:-:S13]  /*0240*/  ISETP.NE.AND P1, PT, R4, 0x3, PT ;  /* 0x000000030400780c */ /* 0x000fda0003f25270 */
[----:B-123--:R-:W-:Y:S05]  /*0250*/  @!P1 BRA `(.L_x_1) ;  /* 0x0000000000449947 */ /* 0x00efea0003800000 */
[----:B------:R-:W-:Y:S02]  /*0260*/  VIADD R2, R2, 0x1 ;  /* 0x0000000102027836 */ /* 0x000fe40000000000 */
[----:B------:R-:W-:-:S03]  /*0270*/  IMAD.WIDE.U32 R4, R3, 0x4, RZ ;  /* 0x0000000403047825 */ /* 0x000fc600078e00ff */
[----:B------:R-:W-:-:S05]  /*0280*/  LOP3.LUT R2, R2, 0x3, RZ, 0xc0, !PT ;  /* 0x0000000302027812 */ /* 0x000fca00078ec0ff */
[C---:B------:R-:W-:Y:S01]  /*0290*/  IMAD R3, R2.reuse, R0, R3 ;  /* 0x0000000002037224 */ /* 0x040fe200078e0203 */
[----:B------:R-:W-:-:S07]  /*02a0*/  IADD3 R2, PT, PT, -R2, RZ, RZ ;  /* 0x000000ff02027210 */ /* 0x000fce0007ffe1ff */
.L_x_2:
[C---:B------:R-:W-:Y:S02]  /*02b0*/  IADD3 R8, P2, PT, R4.reuse, UR10, RZ ;  /* 0x0000000a04087c10 */ /* 0x040fe4000ff5e0ff */
[----:B0-----:R-:W-:Y:S02]  /*02c0*/  IADD3 R6, P1, PT, R4, UR8, RZ ;  /* 0x0000000804067c10 */ /* 0x001fe4000ff3e0ff */
[C---:B------:R-:W-:Y:S02]  /*02d0*/  IADD3.X R9, PT, PT, R5.reuse, UR11, RZ, P2, !PT ;  /* 0x0000000b05097c10 */ /* 0x040fe400097fe4ff */
[----:B------:R-:W-:-:S04]  /*02e0*/  IADD3.X R7, PT, PT, R5, UR9, RZ, P1, !PT ;  /* 0x0000000905077c10 */ /* 0x000fc80008ffe4ff */
[----:B------:R-:W2:Y:S04]  /*02f0*/  LDG.E R9, desc[UR4][R8.64] ;  /* 0x0000000408097981 */ /* 0x000ea8000c1e1900 */
[----:B------:R-:W2:Y:S01]  /*0300*/  LDG.E R10, desc[UR4][R6.64] ;  /* 0x00000004060a7981 */ /* 0x000ea2000c1e1900 */
[----:B------:R-:W-:Y:S02]  /*0310*/  VIADD R2, R2, 0x1 ;  /* 0x0000000102027836 */ /* 0x000fe40000000000 */
[----:B------:R-:W-:-:S03]  /*0320*/  IMAD.WIDE.U32 R4, R0, 0x4, R4 ;  /* 0x0000000400047825 */ /* 0x000fc600078e0004 */
[----:B------:R-:W-:Y:S01]  /*0330*/  ISETP.NE.AND P1, PT, R2, RZ, PT ;  /* 0x000000ff0200720c */ /* 0x000fe20003f25270 */
[----:B--2---:R-:W-:-:S05]  /*0340*/  FADD R11, R10, R9 ;  /* 0x000000090a0b7221 */ /* 0x004fca0000000000 */
[----:B------:R0:W-:Y:S07]  /*0350*/  STG.E desc[UR4][R6.64], R11 ;  /* 0x0000000b06007986 */ /* 0x0001ee000c101904 */
[----:B------:R-:W-:Y:S05]  /*0360*/  @P1 BRA `(.L_x_2) ;  /* 0xfffffffc00d01947 */ /* 0x000fea000383ffff */
.L_x_1:
[----:B------:R-:W-:Y:S05]  /*0370*/  BSYNC.RECONVERGENT B0 ;  /* 0x0000000000007941 */ /* 0x000fea0003800200 */
.L_x_0:
[----:B------:R-:W-:Y:S05]  /*0380*/  @!P0 EXIT ;  /* 0x000000000000894d */ /* 0x000fea0003800000 */
.L_x_3:
[----:B0-----:R-:W0:Y:S08]  /*0390*/  LDC.64 R6, c[0x0][0x388] ;  /* 0x0000e200ff067b82 */ /* 0x001e300000000a00 */
[----:B--2---:R-:W1:Y:S01]  /*03a0*/  LDC.64 R4, c[0x0][0x390] ;  /* 0x0000e400ff047b82 */ /* 0x004e620000000a00 */
[----:B0-----:R-:W-:-:S06]  /*03b0*/  IMAD.WIDE.U32 R10, R3, 0x4, R6 ;  /* 0x00000004030a7825 */ /* 0x001fcc00078e0006 */
[----:B------:R-:W2:Y:S01]  /*03c0*/  LDG.E R11, desc[UR4][R10.64] ;  /* 0x000000040a0b7981 */ /* 0x000ea2000c1e1900 */
[----:B-1----:R-:W-:-:S05]  /*03d0*/  IMAD.WIDE.U32 R8, R3, 0x4, R4 ;  /* 0x0000000403087825 */ /* 0x002fca00078e0004 */
[----:B------:R-:W2:Y:S01]  /*03e0*/  LDG.E R2, desc[UR4][R8.64] ;  /* 0x0000000408027981 */ /* 0x000ea2000c1e1900 */
[----:B------:R-:W-:-:S05]  /*03f0*/  IADD3 R15, PT, PT, R0, R3, RZ ;  /* 0x00000003000f7210 */ /* 0x000fca0007ffe0ff */
[----:B------:R-:W-:-:S04]  /*0400*/  IMAD.WIDE.U32 R12, R15, 0x4, R6 ;  /* 0x000000040f0c7825 */ /* 0x000fc800078e0006 */
[----:B--2---:R-:W-:Y:S01]  /*0410*/  FADD R17, R2, R11 ;  /* 0x0000000b02117221 */ /* 0x004fe20000000000 */
[----:B------:R-:W-:-:S04]  /*0420*/  IMAD.WIDE.U32 R2, R15, 0x4, R4 ;  /* 0x000000040f027825 */ /* 0x000fc800078e0004 */
[----:B------:R0:W-:Y:S04]  /*0430*/  STG.E desc[UR4][R8.64], R17 ;  /* 0x0000001108007986 */ /* 0x0001e8000c101904 */
[----:B------:R-:W2:Y:S04]  /*0440*/  LDG.E R13, desc[UR4][R12.64] ;  /* 0x000000040c0d7981 */ /* 0x000ea8000c1e1900 */
[----:B------:R-:W2:Y:S01]  /*0450*/  LDG.E R14, desc[UR4][R2.64] ;  /* 0x00000004020e7981 */ /* 0x000ea2000c1e1900 */
[----:B------:R-:W-:-:S04]  /*0460*/  IMAD.IADD R21, R15, 0x1, R0 ;  /* 0x000000010f157824 */ /* 0x000fc800078e0200 */
[----:B------:R-:W-:-:S04]  /*0470*/  IMAD.WIDE.U32 R10, R21, 0x4, R4 ;  /* 0x00000004150a7825 */ /* 0x000fc800078e0004 */
[----:B--2---:R-:W-:Y:S01]  /*0480*/  FADD R19, R14, R13 ;  /* 0x0000000d0e137221 */ /* 0x004fe20000000000 */
[----:B------:R-:W-:-:S04]  /*0490*/  IMAD.WIDE.U32 R14, R21, 0x4, R6 ;  /* 0x00000004150e7825 */ /* 0x000fc800078e0006 */
[----:B------:R1:W-:Y:S04]  /*04a0*/  STG.E desc[UR4][R2.64], R19 ;  /* 0x0000001302007986 */ /* 0x0003e8000c101904 */
[----:B------:R-:W0:Y:S04]  /*04b0*/  LDG.E R15, desc[UR4][R14.64] ;  /* 0x000000040e0f7981 */ /* 0x000e28000c1e1900 */
[----:B------:R-:W0:Y:S01]  /*04c0*/  LDG.E R16, desc[UR4][R10.64] ;  /* 0x000000040a107981 */ /* 0x000e22000c1e1900 */
[----:B------:R-:W-:-:S05]  /*04d0*/  IADD3 R21, PT, PT, R21, R0, RZ ;  /* 0x0000000015157210 */ /* 0x000fca0007ffe0ff */
[----:B------:R-:W-:-:S04]  /*04e0*/  IMAD.WIDE.U32 R6, R21, 0x4, R6 ;  /* 0x0000000415067825 */ /* 0x000fc800078e0006 */
[----:B------:R-:W-:-:S04]  /*04f0*/  IMAD.WIDE.U32 R4, R21, 0x4, R4 ;  /* 0x0000000415047825 */ /* 0x000fc800078e0004 */
[----:B0-----:R-:W-:-:S05]  /*0500*/  FADD R9, R16, R15 ;  /* 0x0000000f10097221 */ /* 0x001fca0000000000 */
[----:B------:R2:W-:Y:S04]  /*0510*/  STG.E desc[UR4][R10.64], R9 ;  /* 0x000000090a007986 */ /* 0x0005e8000c101904 */
[----:B------:R-:W3:Y:S04]  /*0520*/  LDG.E R7, desc[UR4][R6.64] ;  /* 0x0000000406077981 */ /* 0x000ee8000c1e1900 */
[----:B------:R-:W3:Y:S01]  /*0530*/  LDG.E R8, desc[UR4][R4.64] ;  /* 0x0000000404087981 */ /* 0x000ee2000c1e1900 */
[----:B-1----:R-:W-:-:S04]  /*0540*/  IADD3 R3, PT, PT, R21, R0, RZ ;  /* 0x0000000015037210 */ /* 0x002fc80007ffe0ff */
[----:B------:R-:W-:Y:S01]  /*0550*/  ISETP.GE.AND P0, PT, R3, UR6, PT ;  /* 0x0000000603007c0c */ /* 0x000fe2000bf06270 */
[----:B---3--:R-:W-:-:S05]  /*0560*/  FADD R13, R8, R7 ;  /* 0x00000007080d7221 */ /* 0x008fca0000000000 */
[----:B------:R2:W-:Y:S07]  /*0570*/  STG.E desc[UR4][R4.64], R13 ;  /* 0x0000000d04007986 */ /* 0x0005ee000c101904 */
[----:B------:R-:W-:Y:S05]  /*0580*/  @!P0 BRA `(.L_x_3) ;  /* 0xfffffffc00808947 */ /* 0x000fea000383ffff */
[----:B------:R-:W-:Y:S05]  /*0590*/  EXIT ;  /* 0x000000000000794d */ /* 0x000fea0003800000 */
.L_x_4:
[----:B------:R-:W-:-:S00]  /*05a0*/  BRA `(.L_x_4) ;  /* 0xfffffffc00fc7947 */ /* 0x000fc0000383ffff */
[----:B------:R-:W-:-:S00]  /*05b0*/  NOP ;  /* 0x0000000000007918 */ /* 0x000fc00000000000 */
        /* <DEDUP_REMOVED lines=12> */
.L_x_5:


//--------------------- .nv.shared.reserved.0     --------------------------
	.section	.nv.shared.reserved.0,"aw",@nobits
	.weak		__nv_reservedSMEM_offset_0_alias
	.size		__nv_reservedSMEM_offset_0_alias, 0, 64
	.other		__nv_reservedSMEM_offset_0_alias,@"STO_CUDA_RESERVED_SHARED STV_DEFAULT"
__nv_reservedSMEM_offset_0_alias:
	.zero		0
	.zero		64


//--------------------- .nv.constant0._Z3addiPfS_ --------------------------
	.section	.nv.constant0._Z3addiPfS_,"a",@progbits
	.sectionflags	@""
	.align	4
.nv.constant0._Z3addiPfS_:
	.zero		920


//--------------------- SYMBOLS --------------------------

	.type		.nv.reservedSmem.offset0,@object
	.size		.nv.reservedSmem.offset0,0x4
